//
// Generated by NVIDIA NVVM Compiler
//
// Compiler Build ID: CL-36424714
// Cuda compilation tools, release 13.0, V13.0.88
// Based on NVVM 20.0.0
//

.version 9.0
.target sm_100
.address_size 64

	// .globl	_Z4Fan2PfS_S_iii

.visible .entry _Z4Fan2PfS_S_iii(
	.param .u64 .ptr .align 1 _Z4Fan2PfS_S_iii_param_0,
	.param .u64 .ptr .align 1 _Z4Fan2PfS_S_iii_param_1,
	.param .u64 .ptr .align 1 _Z4Fan2PfS_S_iii_param_2,
	.param .u32 _Z4Fan2PfS_S_iii_param_3,
	.param .u32 _Z4Fan2PfS_S_iii_param_4,
	.param .u32 _Z4Fan2PfS_S_iii_param_5
)
{
	.reg .pred 	%p<4>;
	.reg .b32 	%r<20>;
	.reg .b32 	%f<11>;
	.reg .b64 	%rd<17>;

	ld.param.u64 	%rd2, [_Z4Fan2PfS_S_iii_param_0];
	ld.param.u64 	%rd3, [_Z4Fan2PfS_S_iii_param_1];
	ld.param.u64 	%rd4, [_Z4Fan2PfS_S_iii_param_2];
	ld.param.u32 	%r3, [_Z4Fan2PfS_S_iii_param_3];
	ld.param.u32 	%r4, [_Z4Fan2PfS_S_iii_param_5];
	mov.u32 	%r5, %tid.x;
	mov.u32 	%r6, %ctaid.x;
	mov.u32 	%r7, %ntid.x;
	mad.lo.s32 	%r1, %r6, %r7, %r5;
	not.b32 	%r8, %r4;
	add.s32 	%r9, %r3, %r8;
	setp.ge.u32 	%p1, %r1, %r9;
	@%p1 bra 	$L__BB0_4;
	mov.u32 	%r10, %tid.y;
	mov.u32 	%r11, %ctaid.y;
	mov.u32 	%r12, %ntid.y;
	mad.lo.s32 	%r2, %r11, %r12, %r10;
	sub.s32 	%r13, %r3, %r4;
	setp.ge.u32 	%p2, %r2, %r13;
	@%p2 bra 	$L__BB0_4;
	cvta.to.global.u64 	%rd5, %rd3;
	add.s32 	%r14, %r1, %r4;
	mad.lo.s32 	%r15, %r3, %r14, %r3;
	add.s32 	%r16, %r15, %r4;
	cvta.to.global.u64 	%rd6, %rd2;
	mul.wide.s32 	%rd7, %r16, 4;
	add.s64 	%rd1, %rd6, %rd7;
	ld.global.f32 	%f1, [%rd1];
	add.s32 	%r17, %r4, %r2;
	mad.lo.s32 	%r18, %r4, %r3, %r17;
	mul.wide.s32 	%rd8, %r18, 4;
	add.s64 	%rd9, %rd5, %rd8;
	ld.global.f32 	%f2, [%rd9];
	mul.f32 	%f3, %f1, %f2;
	add.s32 	%r19, %r16, %r2;
	mul.wide.s32 	%rd10, %r19, 4;
	add.s64 	%rd11, %rd5, %rd10;
	ld.global.f32 	%f4, [%rd11];
	sub.f32 	%f5, %f4, %f3;
	st.global.f32 	[%rd11], %f5;
	setp.ne.s32 	%p3, %r2, 0;
	@%p3 bra 	$L__BB0_4;
	ld.global.f32 	%f6, [%rd1];
	cvta.to.global.u64 	%rd12, %rd4;
	mul.wide.s32 	%rd13, %r4, 4;
	add.s64 	%rd14, %rd12, %rd13;
	ld.global.f32 	%f7, [%rd14];
	mul.f32 	%f8, %f6, %f7;
	mul.wide.s32 	%rd15, %r1, 4;
	add.s64 	%rd16, %rd14, %rd15;
	ld.global.f32 	%f9, [%rd16+4];
	sub.f32 	%f10, %f9, %f8;
	st.global.f32 	[%rd16+4], %f10;
$L__BB0_4:
	ret;

}


// ===== COMPILED SASS (sm_100) =====

	.target	sm_100

	.elftype	@"ET_EXEC"


//--------------------- .note.nv.tkinfo           --------------------------
	.section	.note.nv.tkinfo,"",@"SHT_NOTE"
	.sectionflags	@"SHF_NOTE_NV_TKINFO"
	.tkinfo
        /*0018*/ 	.word	0x00000002
        /*0030*/ 	.string	""
        /*0030*/ 	.string	"ptxas"
        /*0030*/ 	.string	"Cuda compilation tools, release 13.0, V13.0.88"
        /*0030*/ 	.string	"Build cuda_13.0.r13.0/compiler.36424714_0"
        /*0030*/ 	.string	"-arch sm_100 -m 64 "



//--------------------- .note.nv.cuinfo           --------------------------
	.section	.note.nv.cuinfo,"",@"SHT_NOTE"
	.sectionflags	@"SHF_NOTE_NV_CUINFO"
        /*0018*/ 	.short	0x0002
        /*001a*/ 	.short	0x0064
        /*001c*/ 	.short	0x0082
	.zero		2


//--------------------- .nv.info                  --------------------------
	.section	.nv.info,"",@"SHT_CUDA_INFO"
	.align	4


	//----- nvinfo : EIATTR_REGCOUNT
	.align		4
        /*0000*/ 	.byte	0x04, 0x2f
        /*0002*/ 	.short	(.L_1 - .L_0)
	.align		4
.L_0:
        /*0004*/ 	.word	index@(_Z4Fan2PfS_S_iii)
        /*0008*/ 	.word	0x00000010


	//----- nvinfo : EIATTR_FRAME_SIZE
	.align		4
.L_1:
        /*000c*/ 	.byte	0x04, 0x11
        /*000e*/ 	.short	(.L_3 - .L_2)
	.align		4
.L_2:
        /*0010*/ 	.word	index@(_Z4Fan2PfS_S_iii)
        /*0014*/ 	.word	0x00000000


	//----- nvinfo : EIATTR_MIN_STACK_SIZE
	.align		4
.L_3:
        /*0018*/ 	.byte	0x04, 0x12
        /*001a*/ 	.short	(.L_5 - .L_4)
	.align		4
.L_4:
        /*001c*/ 	.word	index@(_Z4Fan2PfS_S_iii)
        /*0020*/ 	.word	0x00000000
.L_5:


//--------------------- .nv.compat                --------------------------
	.section	.nv.compat,"",@"SHT_CUDA_COMPAT_INFO"
	.align	4
        /*0000*/ 	.byte	0x02, 0x09, 0x00, 0x00, 0x02, 0x02, 0x01, 0x00, 0x02, 0x05, 0x05, 0x00, 0x03, 0x07, 0x01, 0x01
        /*0010*/ 	.byte	0x02, 0x03, 0x00, 0x00, 0x02, 0x06, 0x01, 0x00, 0x04, 0x0b, 0x08, 0x00, 0x09, 0x00, 0x00, 0x00
        /*0020*/ 	.byte	0x00, 0x00, 0x00, 0x00


//--------------------- .nv.info._Z4Fan2PfS_S_iii --------------------------
	.section	.nv.info._Z4Fan2PfS_S_iii,"",@"SHT_CUDA_INFO"
	.sectionflags	@""
	.align	4


	//----- nvinfo : EIATTR_CUDA_API_VERSION
	.align		4
        /*0000*/ 	.byte	0x04, 0x37
        /*0002*/ 	.short	(.L_7 - .L_6)
.L_6:
        /*0004*/ 	.word	0x00000082


	//----- nvinfo : EIATTR_KPARAM_INFO
	.align		4
.L_7:
        /*0008*/ 	.byte	0x04, 0x17
        /*000a*/ 	.short	(.L_9 - .L_8)
.L_8:
        /*000c*/ 	.word	0x00000000
        /*0010*/ 	.short	0x0005
        /*0012*/ 	.short	0x0020
        /*0014*/ 	.byte	0x00, 0xf0, 0x11, 0x00


	//----- nvinfo : EIATTR_KPARAM_INFO
	.align		4
.L_9:
        /*0018*/ 	.byte	0x04, 0x17
        /*001a*/ 	.short	(.L_11 - .L_10)
.L_10:
        /*001c*/ 	.word	0x00000000
        /*0020*/ 	.short	0x0004
        /*0022*/ 	.short	0x001c
        /*0024*/ 	.byte	0x00, 0xf0, 0x11, 0x00


	//----- nvinfo : EIATTR_KPARAM_INFO
	.align		4
.L_11:
        /*0028*/ 	.byte	0x04, 0x17
        /*002a*/ 	.short	(.L_13 - .L_12)
.L_12:
        /*002c*/ 	.word	0x00000000
        /*0030*/ 	.short	0x0003
        /*0032*/ 	.short	0x0018
        /*0034*/ 	.byte	0x00, 0xf0, 0x11, 0x00


	//----- nvinfo : EIATTR_KPARAM_INFO
	.align		4
.L_13:
        /*0038*/ 	.byte	0x04, 0x17
        /*003a*/ 	.short	(.L_15 - .L_14)
.L_14:
        /*003c*/ 	.word	0x00000000
        /*0040*/ 	.short	0x0002
        /*0042*/ 	.short	0x0010
        /*0044*/ 	.byte	0x00, 0xf5, 0x21, 0x00


	//----- nvinfo : EIATTR_KPARAM_INFO
	.align		4
.L_15:
        /*0048*/ 	.byte	0x04, 0x17
        /*004a*/ 	.short	(.L_17 - .L_16)
.L_16:
        /*004c*/ 	.word	0x00000000
        /*0050*/ 	.short	0x0001
        /*0052*/ 	.short	0x0008
        /*0054*/ 	.byte	0x00, 0xf5, 0x21, 0x00


	//----- nvinfo : EIATTR_KPARAM_INFO
	.align		4
.L_17:
        /*0058*/ 	.byte	0x04, 0x17
        /*005a*/ 	.short	(.L_19 - .L_18)
.L_18:
        /*005c*/ 	.word	0x00000000
        /*0060*/ 	.short	0x0000
        /*0062*/ 	.short	0x0000
        /*0064*/ 	.byte	0x00, 0xf5, 0x21, 0x00


	//----- nvinfo : EIATTR_SPARSE_MMA_MASK
	.align		4
.L_19:
        /*0068*/ 	.byte	0x03, 0x50
        /*006a*/ 	.short	0x0000


	//----- nvinfo : EIATTR_MAXREG_COUNT
	.align		4
        /*006c*/ 	.byte	0x03, 0x1b
        /*006e*/ 	.short	0x00ff


	//----- nvinfo : EIATTR_MERCURY_ISA_VERSION
	.align		4
        /*0070*/ 	.byte	0x03, 0x5f
        /*0072*/ 	.short	0x0101


	//----- nvinfo : EIATTR_VRC_CTA_INIT_COUNT
	.align		4
        /*0074*/ 	.byte	0x02, 0x4a
	.zero		1
	.zero		1


	//----- nvinfo : EIATTR_EXIT_INSTR_OFFSETS
	.align		4
        /*0078*/ 	.byte	0x04, 0x1c
        /*007a*/ 	.short	(.L_21 - .L_20)


	//   ....[0]....
.L_20:
        /*007c*/ 	.word	0x000000a0


	//   ....[1]....
        /*0080*/ 	.word	0x00000110


	//   ....[2]....
        /*0084*/ 	.word	0x00000240


	//   ....[3]....
        /*0088*/ 	.word	0x000002d0


	//----- nvinfo : EIATTR_CBANK_PARAM_SIZE
	.align		4
.L_21:
        /*008c*/ 	.byte	0x03, 0x19
        /*008e*/ 	.short	0x0024


	//----- nvinfo : EIATTR_PARAM_CBANK
	.align		4
        /*0090*/ 	.byte	0x04, 0x0a
        /*0092*/ 	.short	(.L_23 - .L_22)
	.align		4
.L_22:
        /*0094*/ 	.word	index@(.nv.constant0._Z4Fan2PfS_S_iii)
        /*0098*/ 	.short	0x0380
        /*009a*/ 	.short	0x0024


	//----- nvinfo : EIATTR_SW_WAR
	.align		4
.L_23:
        /*009c*/ 	.byte	0x04, 0x36
        /*009e*/ 	.short	(.L_25 - .L_24)
.L_24:
        /*00a0*/ 	.word	0x00000008
.L_25:


//--------------------- .nv.callgraph             --------------------------
	.section	.nv.callgraph,"",@"SHT_CUDA_CALLGRAPH"
	.align	4
	.sectionentsize	8
	.align		4
        /*0000*/ 	.word	0x00000000
	.align		4
        /*0004*/ 	.word	0xffffffff
	.align		4
        /*0008*/ 	.word	0x00000000
	.align		4
        /*000c*/ 	.word	0xfffffffe
	.align		4
        /*0010*/ 	.word	0x00000000
	.align		4
        /*0014*/ 	.word	0xfffffffd
	.align		4
        /*0018*/ 	.word	0x00000000
	.align		4
        /*001c*/ 	.word	0xfffffffc


//--------------------- .text._Z4Fan2PfS_S_iii    --------------------------
	.section	.text._Z4Fan2PfS_S_iii,"ax",@progbits
	.align	128
        .global         _Z4Fan2PfS_S_iii
        .type           _Z4Fan2PfS_S_iii,@function
        .size           _Z4Fan2PfS_S_iii,(.L_x_1 - _Z4Fan2PfS_S_iii)
        .other          _Z4Fan2PfS_S_iii,@"STO_CUDA_ENTRY STV_DEFAULT"
_Z4Fan2PfS_S_iii:
.text._Z4Fan2PfS_S_iii:
[----:B------:R-:W-:Y:S01]  /*0000*/  LDC R1, c[0x0][0x37c] ;  /* 0x0000df00ff017b82 */ /* 0x000fe20000000800 */
[----:B------:R-:W0:Y:S07]  /*0010*/  S2R R0, SR_TID.X ;  /* 0x0000000000007919 */ /* 0x000e2e0000002100 */
[----:B------:R-:W1:Y:S08]  /*0020*/  LDC R5, c[0x0][0x3a0] ;  /* 0x0000e800ff057b82 */ /* 0x000e700000000800 */
[----:B------:R-:W0:Y:S08]  /*0030*/  S2UR UR4, SR_CTAID.X ;  /* 0x00000000000479c3 */ /* 0x000e300000002500 */
[----:B------:R-:W0:Y:S08]  /*0040*/  LDC R3, c[0x0][0x360] ;  /* 0x0000d800ff037b82 */ /* 0x000e300000000800 */
[----:B------:R-:W2:Y:S01]  /*0050*/  LDC R7, c[0x0][0x398] ;  /* 0x0000e600ff077b82 */ /* 0x000ea20000000800 */
[----:B-1----:R-:W-:Y:S01]  /*0060*/  LOP3.LUT R2, RZ, R5, RZ, 0x33, !PT ;  /* 0x00000005ff027212 */ /* 0x002fe200078e33ff */
[----:B0-----:R-:W-:-:S03]  /*0070*/  IMAD R0, R3, UR4, R0 ;  /* 0x0000000403007c24 */ /* 0x001fc6000f8e0200 */
[----:B--2---:R-:W-:-:S04]  /*0080*/  IADD3 R3, PT, PT, R2, R7, RZ ;  /* 0x0000000702037210 */ /* 0x004fc80007ffe0ff */
[----:B------:R-:W-:-:S13]  /*0090*/  ISETP.GE.U32.AND P0, PT, R0, R3, PT ;  /* 0x000000030000720c */ /* 0x000fda0003f06070 */
[----:B------:R-:W-:Y:S05]  /*00a0*/  @P0 EXIT ;  /* 0x000000000000094d */ /* 0x000fea0003800000 */
[----:B------:R-:W0:Y:S01]  /*00b0*/  S2R R4, SR_TID.Y ;  /* 0x0000000000047919 */ /* 0x000e220000002200 */
[----:B------:R-:W0:Y:S08]  /*00c0*/  S2UR UR4, SR_CTAID.Y ;  /* 0x00000000000479c3 */ /* 0x000e300000002600 */
[----:B------:R-:W0:Y:S02]  /*00d0*/  LDC R3, c[0x0][0x364] ;  /* 0x0000d900ff037b82 */ /* 0x000e240000000800 */
[----:B0-----:R-:W-:Y:S01]  /*00e0*/  IMAD R4, R3, UR4, R4 ;  /* 0x0000000403047c24 */ /* 0x001fe2000f8e0204 */
[----:B------:R-:W-:-:S04]  /*00f0*/  IADD3 R3, PT, PT, -R5, R7, RZ ;  /* 0x0000000705037210 */ /* 0x000fc80007ffe1ff */
[----:B------:R-:W-:-:S13]  /*0100*/  ISETP.GE.U32.AND P0, PT, R4, R3, PT ;  /* 0x000000030400720c */ /* 0x000fda0003f06070 */
[----:B------:R-:W-:Y:S05]  /*0110*/  @P0 EXIT ;  /* 0x000000000000094d */ /* 0x000fea0003800000 */
[----:B------:R-:W0:Y:S01]  /*0120*/  LDC.64 R8, c[0x0][0x388] ;  /* 0x0000e200ff087b82 */ /* 0x000e220000000a00 */
[-C--:B------:R-:W-:Y:S01]  /*0130*/  IADD3 R6, PT, PT, R0, R5.reuse, RZ ;  /* 0x0000000500067210 */ /* 0x080fe20007ffe0ff */
[----:B------:R-:W1:Y:S01]  /*0140*/  LDCU.64 UR4, c[0x0][0x358] ;  /* 0x00006b00ff0477ac */ /* 0x000e620008000a00 */
[----:B------:R-:W-:-:S03]  /*0150*/  IADD3 R10, PT, PT, R4, R5, RZ ;  /* 0x00000005040a7210 */ /* 0x000fc60007ffe0ff */
[-C--:B------:R-:W-:Y:S02]  /*0160*/  IMAD R6, R6, R7.reuse, R7 ;  /* 0x0000000706067224 */ /* 0x080fe400078e0207 */
[----:B------:R-:W2:Y:S01]  /*0170*/  LDC.64 R2, c[0x0][0x380] ;  /* 0x0000e000ff027b82 */ /* 0x000ea20000000a00 */
[----:B------:R-:W-:Y:S02]  /*0180*/  IMAD R7, R5, R7, R10 ;  /* 0x0000000705077224 */ /* 0x000fe400078e020a */
[----:B------:R-:W-:-:S04]  /*0190*/  IADD3 R11, PT, PT, R6, R5, RZ ;  /* 0x00000005060b7210 */ /* 0x000fc80007ffe0ff */
[----:B------:R-:W-:Y:S01]  /*01a0*/  IADD3 R13, PT, PT, R4, R11, RZ ;  /* 0x0000000b040d7210 */ /* 0x000fe20007ffe0ff */
[----:B0-----:R-:W-:-:S04]  /*01b0*/  IMAD.WIDE R6, R7, 0x4, R8 ;  /* 0x0000000407067825 */ /* 0x001fc800078e0208 */
[----:B------:R-:W-:Y:S02]  /*01c0*/  IMAD.WIDE R8, R13, 0x4, R8 ;  /* 0x000000040d087825 */ /* 0x000fe400078e0208 */
[----:B-1----:R-:W3:Y:S02]  /*01d0*/  LDG.E R7, desc[UR4][R6.64] ;  /* 0x0000000406077981 */ /* 0x002ee4000c1e1900 */
[----:B--2---:R-:W-:Y:S02]  /*01e0*/  IMAD.WIDE R2, R11, 0x4, R2 ;  /* 0x000000040b027825 */ /* 0x004fe400078e0202 */
[----:B------:R-:W3:Y:S04]  /*01f0*/  LDG.E R11, desc[UR4][R8.64] ;  /* 0x00000004080b7981 */ /* 0x000ee8000c1e1900 */
[----:B------:R-:W3:Y:S01]  /*0200*/  LDG.E R10, desc[UR4][R2.64] ;  /* 0x00000004020a7981 */ /* 0x000ee2000c1e1900 */
[----:B------:R-:W-:Y:S01]  /*0210*/  ISETP.NE.AND P0, PT, R4, RZ, PT ;  /* 0x000000ff0400720c */ /* 0x000fe20003f05270 */
[----:B---3--:R-:W-:-:S05]  /*0220*/  FFMA R11, -R10, R7, R11 ;  /* 0x000000070a0b7223 */ /* 0x008fca000000010b */
[----:B------:R0:W-:Y:S07]  /*0230*/  STG.E desc[UR4][R8.64], R11 ;  /* 0x0000000b08007986 */ /* 0x0001ee000c101904 */
[----:B------:R-:W-:Y:S05]  /*0240*/  @P0 EXIT ;  /* 0x000000000000094d */ /* 0x000fea0003800000 */
[----:B------:R-:W1:Y:S01]  /*0250*/  LDC.64 R6, c[0x0][0x390] ;  /* 0x0000e400ff067b82 */ /* 0x000e620000000a00 */
[----:B------:R-:W2:Y:S01]  /*0260*/  LDG.E R2, desc[UR4][R2.64] ;  /* 0x0000000402027981 */ /* 0x000ea2000c1e1900 */
[----:B-1----:R-:W-:-:S04]  /*0270*/  IMAD.WIDE R4, R5, 0x4, R6 ;  /* 0x0000000405047825 */ /* 0x002fc800078e0206 */
[----:B------:R-:W-:Y:S02]  /*0280*/  IMAD.WIDE R6, R0, 0x4, R4 ;  /* 0x0000000400067825 */ /* 0x000fe400078e0204 */
[----:B------:R-:W2:Y:S04]  /*0290*/  LDG.E R5, desc[UR4][R4.64] ;  /* 0x0000000404057981 */ /* 0x000ea8000c1e1900 */
[----:B0-----:R-:W2:Y:S02]  /*02a0*/  LDG.E R9, desc[UR4][R6.64+0x4] ;  /* 0x0000040406097981 */ /* 0x001ea4000c1e1900 */
[----:B--2---:R-:W-:-:S05]  /*02b0*/  FFMA R9, -R2, R5, R9 ;  /* 0x0000000502097223 */ /* 0x004fca0000000109 */
[----:B------:R-:W-:Y:S01]  /*02c0*/  STG.E desc[UR4][R6.64+0x4], R9 ;  /* 0x0000040906007986 */ /* 0x000fe2000c101904 */
[----:B------:R-:W-:Y:S05]  /*02d0*/  EXIT ;  /* 0x000000000000794d */ /* 0x000fea0003800000 */
.L_x_0:
[----:B------:R-:W-:-:S00]  /*02e0*/  BRA `(.L_x_0) ;  /* 0xfffffffc00fc7947 */ /* 0x000fc0000383ffff */
[----:B------:R-:W-:-:S00]  /*02f0*/  NOP ;  /* 0x0000000000007918 */ /* 0x000fc00000000000 */
        /* <DEDUP_REMOVED lines=8> */
.L_x_1:


//--------------------- .nv.shared.reserved.0     --------------------------
	.section	.nv.shared.reserved.0,"aw",@nobits
	.weak		__nv_reservedSMEM_offset_0_alias
	.size		__nv_reservedSMEM_offset_0_alias, 0, 64
	.other		__nv_reservedSMEM_offset_0_alias,@"STO_CUDA_RESERVED_SHARED STV_DEFAULT"
__nv_reservedSMEM_offset_0_alias:
	.zero		0
	.zero		64


//--------------------- .nv.constant0._Z4Fan2PfS_S_iii --------------------------
	.section	.nv.constant0._Z4Fan2PfS_S_iii,"a",@progbits
	.sectionflags	@""
	.align	4
.nv.constant0._Z4Fan2PfS_S_iii:
	.zero		932


//--------------------- SYMBOLS --------------------------

	.type		.nv.reservedSmem.offset0,@object
	.size		.nv.reservedSmem.offset0,0x4
